//
// Generated by NVIDIA NVVM Compiler
//
// Compiler Build ID: CL-36424714
// Cuda compilation tools, release 13.0, V13.0.88
// Based on NVVM 20.0.0
//

.version 9.0
.target sm_100
.address_size 64

	// .globl	_Z10ntt_kernelv

.visible .entry _Z10ntt_kernelv()
{


	ret;

}


// ===== COMPILED SASS (sm_100) =====

	.target	sm_100

	.elftype	@"ET_EXEC"


//--------------------- .note.nv.tkinfo           --------------------------
	.section	.note.nv.tkinfo,"",@"SHT_NOTE"
	.sectionflags	@"SHF_NOTE_NV_TKINFO"
	.tkinfo
        /*0018*/ 	.word	0x00000002
        /*0030*/ 	.string	""
        /*0030*/ 	.string	"ptxas"
        /*0030*/ 	.string	"Cuda compilation tools, release 13.0, V13.0.88"
        /*0030*/ 	.string	"Build cuda_13.0.r13.0/compiler.36424714_0"
        /*0030*/ 	.string	"-arch sm_100 -m 64 "



//--------------------- .note.nv.cuinfo           --------------------------
	.section	.note.nv.cuinfo,"",@"SHT_NOTE"
	.sectionflags	@"SHF_NOTE_NV_CUINFO"
        /*0018*/ 	.short	0x0002
        /*001a*/ 	.short	0x0064
        /*001c*/ 	.short	0x0082
	.zero		2


//--------------------- .nv.info                  --------------------------
	.section	.nv.info,"",@"SHT_CUDA_INFO"
	.align	4


	//----- nvinfo : EIATTR_REGCOUNT
	.align		4
        /*0000*/ 	.byte	0x04, 0x2f
        /*0002*/ 	.short	(.L_1 - .L_0)
	.align		4
.L_0:
        /*0004*/ 	.word	index@(_Z10ntt_kernelv)
        /*0008*/ 	.word	0x00000004


	//----- nvinfo : EIATTR_FRAME_SIZE
	.align		4
.L_1:
        /*000c*/ 	.byte	0x04, 0x11
        /*000e*/ 	.short	(.L_3 - .L_2)
	.align		4
.L_2:
        /*0010*/ 	.word	index@(_Z10ntt_kernelv)
        /*0014*/ 	.word	0x00000000


	//----- nvinfo : EIATTR_MIN_STACK_SIZE
	.align		4
.L_3:
        /*0018*/ 	.byte	0x04, 0x12
        /*001a*/ 	.short	(.L_5 - .L_4)
	.align		4
.L_4:
        /*001c*/ 	.word	index@(_Z10ntt_kernelv)
        /*0020*/ 	.word	0x00000000
.L_5:


//--------------------- .nv.compat                --------------------------
	.section	.nv.compat,"",@"SHT_CUDA_COMPAT_INFO"
	.align	4
        /*0000*/ 	.byte	0x02, 0x09, 0x00, 0x00, 0x02, 0x02, 0x01, 0x00, 0x02, 0x05, 0x05, 0x00, 0x03, 0x07, 0x01, 0x01
        /*0010*/ 	.byte	0x02, 0x03, 0x00, 0x00, 0x02, 0x06, 0x01, 0x00, 0x04, 0x0b, 0x08, 0x00, 0x09, 0x00, 0x00, 0x00
        /*0020*/ 	.byte	0x00, 0x00, 0x00, 0x00


//--------------------- .nv.info._Z10ntt_kernelv  --------------------------
	.section	.nv.info._Z10ntt_kernelv,"",@"SHT_CUDA_INFO"
	.sectionflags	@""
	.align	4


	//----- nvinfo : EIATTR_CUDA_API_VERSION
	.align		4
        /*0000*/ 	.byte	0x04, 0x37
        /*0002*/ 	.short	(.L_7 - .L_6)
.L_6:
        /*0004*/ 	.word	0x00000082


	//----- nvinfo : EIATTR_SPARSE_MMA_MASK
	.align		4
.L_7:
        /*0008*/ 	.byte	0x03, 0x50
        /*000a*/ 	.short	0x0000


	//----- nvinfo : EIATTR_MAXREG_COUNT
	.align		4
        /*000c*/ 	.byte	0x03, 0x1b
        /*000e*/ 	.short	0x00ff


	//----- nvinfo : EIATTR_MERCURY_ISA_VERSION
	.align		4
        /*0010*/ 	.byte	0x03, 0x5f
        /*0012*/ 	.short	0x0101


	//----- nvinfo : EIATTR_VRC_CTA_INIT_COUNT
	.align		4
        /*0014*/ 	.byte	0x02, 0x4a
	.zero		1
	.zero		1


	//----- nvinfo : EIATTR_EXIT_INSTR_OFFSETS
	.align		4
        /*0018*/ 	.byte	0x04, 0x1c
        /*001a*/ 	.short	(.L_9 - .L_8)


	//   ....[0]....
.L_8:
        /*001c*/ 	.word	0x00000010


	//----- nvinfo : EIATTR_SW_WAR
	.align		4
.L_9:
        /*0020*/ 	.byte	0x04, 0x36
        /*0022*/ 	.short	(.L_11 - .L_10)
.L_10:
        /*0024*/ 	.word	0x00000008
.L_11:


//--------------------- .nv.callgraph             --------------------------
	.section	.nv.callgraph,"",@"SHT_CUDA_CALLGRAPH"
	.align	4
	.sectionentsize	8
	.align		4
        /*0000*/ 	.word	0x00000000
	.align		4
        /*0004*/ 	.word	0xffffffff
	.align		4
        /*0008*/ 	.word	0x00000000
	.align		4
        /*000c*/ 	.word	0xfffffffe
	.align		4
        /*0010*/ 	.word	0x00000000
	.align		4
        /*0014*/ 	.word	0xfffffffd
	.align		4
        /*0018*/ 	.word	0x00000000
	.align		4
        /*001c*/ 	.word	0xfffffffc


//--------------------- .text._Z10ntt_kernelv     --------------------------
	.section	.text._Z10ntt_kernelv,"ax",@progbits
	.align	128
        .global         _Z10ntt_kernelv
        .type           _Z10ntt_kernelv,@function
        .size           _Z10ntt_kernelv,(.L_x_1 - _Z10ntt_kernelv)
        .other          _Z10ntt_kernelv,@"STO_CUDA_ENTRY STV_DEFAULT"
_Z10ntt_kernelv:
.text._Z10ntt_kernelv:
[----:B------:R-:W-:Y:S01]  /*0000*/  LDC R1, c[0x0][0x37c] ;  /* 0x0000df00ff017b82 */ /* 0x000fe20000000800 */
[----:B------:R-:W-:Y:S05]  /*0010*/  EXIT ;  /* 0x000000000000794d */ /* 0x000fea0003800000 */
.L_x_0:
[----:B------:R-:W-:-:S00]  /*0020*/  BRA `(.L_x_0) ;  /* 0xfffffffc00fc7947 */ /* 0x000fc0000383ffff */
[----:B------:R-:W-:-:S00]  /*0030*/  NOP ;  /* 0x0000000000007918 */ /* 0x000fc00000000000 */
        /* <DEDUP_REMOVED lines=12> */
.L_x_1:


//--------------------- .nv.shared.reserved.0     --------------------------
	.section	.nv.shared.reserved.0,"aw",@nobits
	.weak		__nv_reservedSMEM_offset_0_alias
	.size		__nv_reservedSMEM_offset_0_alias, 0, 64
	.other		__nv_reservedSMEM_offset_0_alias,@"STO_CUDA_RESERVED_SHARED STV_DEFAULT"
__nv_reservedSMEM_offset_0_alias:
	.zero		0
	.zero		64


//--------------------- .nv.constant0._Z10ntt_kernelv --------------------------
	.section	.nv.constant0._Z10ntt_kernelv,"a",@progbits
	.sectionflags	@""
	.align	4
.nv.constant0._Z10ntt_kernelv:
	.zero		896


//--------------------- SYMBOLS --------------------------

	.type		.nv.reservedSmem.offset0,@object
	.size		.nv.reservedSmem.offset0,0x4
